//
// Generated by NVIDIA NVVM Compiler
//
// Compiler Build ID: CL-36424714
// Cuda compilation tools, release 13.0, V13.0.88
// Based on NVVM 20.0.0
//

.version 9.0
.target sm_100
.address_size 64

	// .globl	_Z6MatMulPA3_iS0_S0_

.visible .entry _Z6MatMulPA3_iS0_S0_(
	.param .u64 .ptr .align 1 _Z6MatMulPA3_iS0_S0__param_0,
	.param .u64 .ptr .align 1 _Z6MatMulPA3_iS0_S0__param_1,
	.param .u64 .ptr .align 1 _Z6MatMulPA3_iS0_S0__param_2
)
{
	.reg .b32 	%r<15>;
	.reg .b64 	%rd<14>;

	ld.param.u64 	%rd1, [_Z6MatMulPA3_iS0_S0__param_0];
	ld.param.u64 	%rd2, [_Z6MatMulPA3_iS0_S0__param_1];
	ld.param.u64 	%rd3, [_Z6MatMulPA3_iS0_S0__param_2];
	cvta.to.global.u64 	%rd4, %rd3;
	cvta.to.global.u64 	%rd5, %rd2;
	cvta.to.global.u64 	%rd6, %rd1;
	mov.u32 	%r1, %tid.x;
	mov.u32 	%r2, %tid.y;
	mul.wide.u32 	%rd7, %r1, 12;
	add.s64 	%rd8, %rd6, %rd7;
	mul.wide.u32 	%rd9, %r2, 4;
	add.s64 	%rd10, %rd8, %rd9;
	mul.wide.u32 	%rd11, %r2, 12;
	add.s64 	%rd12, %rd5, %rd11;
	add.s64 	%rd13, %rd4, %rd7;
	ld.global.u32 	%r3, [%rd10];
	ld.global.u32 	%r4, [%rd12];
	mul.lo.s32 	%r5, %r4, %r3;
	atom.global.add.u32 	%r6, [%rd13], %r5;
	ld.global.u32 	%r7, [%rd10];
	ld.global.u32 	%r8, [%rd12+4];
	mul.lo.s32 	%r9, %r8, %r7;
	atom.global.add.u32 	%r10, [%rd13+4], %r9;
	ld.global.u32 	%r11, [%rd10];
	ld.global.u32 	%r12, [%rd12+8];
	mul.lo.s32 	%r13, %r12, %r11;
	atom.global.add.u32 	%r14, [%rd13+8], %r13;
	ret;

}


// ===== COMPILED SASS (sm_100) =====

	.target	sm_100

	.elftype	@"ET_EXEC"


//--------------------- .note.nv.tkinfo           --------------------------
	.section	.note.nv.tkinfo,"",@"SHT_NOTE"
	.sectionflags	@"SHF_NOTE_NV_TKINFO"
	.tkinfo
        /*0018*/ 	.word	0x00000002
        /*0030*/ 	.string	""
        /*0030*/ 	.string	"ptxas"
        /*0030*/ 	.string	"Cuda compilation tools, release 13.0, V13.0.88"
        /*0030*/ 	.string	"Build cuda_13.0.r13.0/compiler.36424714_0"
        /*0030*/ 	.string	"-arch sm_100 -m 64 "



//--------------------- .note.nv.cuinfo           --------------------------
	.section	.note.nv.cuinfo,"",@"SHT_NOTE"
	.sectionflags	@"SHF_NOTE_NV_CUINFO"
        /*0018*/ 	.short	0x0002
        /*001a*/ 	.short	0x0064
        /*001c*/ 	.short	0x0082
	.zero		2


//--------------------- .nv.info                  --------------------------
	.section	.nv.info,"",@"SHT_CUDA_INFO"
	.align	4


	//----- nvinfo : EIATTR_REGCOUNT
	.align		4
        /*0000*/ 	.byte	0x04, 0x2f
        /*0002*/ 	.short	(.L_1 - .L_0)
	.align		4
.L_0:
        /*0004*/ 	.word	index@(_Z6MatMulPA3_iS0_S0_)
        /*0008*/ 	.word	0x00000010


	//----- nvinfo : EIATTR_FRAME_SIZE
	.align		4
.L_1:
        /*000c*/ 	.byte	0x04, 0x11
        /*000e*/ 	.short	(.L_3 - .L_2)
	.align		4
.L_2:
        /*0010*/ 	.word	index@(_Z6MatMulPA3_iS0_S0_)
        /*0014*/ 	.word	0x00000000


	//----- nvinfo : EIATTR_MIN_STACK_SIZE
	.align		4
.L_3:
        /*0018*/ 	.byte	0x04, 0x12
        /*001a*/ 	.short	(.L_5 - .L_4)
	.align		4
.L_4:
        /*001c*/ 	.word	index@(_Z6MatMulPA3_iS0_S0_)
        /*0020*/ 	.word	0x00000000
.L_5:


//--------------------- .nv.compat                --------------------------
	.section	.nv.compat,"",@"SHT_CUDA_COMPAT_INFO"
	.align	4
        /*0000*/ 	.byte	0x02, 0x09, 0x00, 0x00, 0x02, 0x02, 0x01, 0x00, 0x02, 0x05, 0x05, 0x00, 0x03, 0x07, 0x01, 0x01
        /*0010*/ 	.byte	0x02, 0x03, 0x00, 0x00, 0x02, 0x06, 0x01, 0x00, 0x04, 0x0b, 0x08, 0x00, 0x09, 0x00, 0x00, 0x00
        /*0020*/ 	.byte	0x00, 0x00, 0x00, 0x00


//--------------------- .nv.info._Z6MatMulPA3_iS0_S0_ --------------------------
	.section	.nv.info._Z6MatMulPA3_iS0_S0_,"",@"SHT_CUDA_INFO"
	.sectionflags	@""
	.align	4


	//----- nvinfo : EIATTR_CUDA_API_VERSION
	.align		4
        /*0000*/ 	.byte	0x04, 0x37
        /*0002*/ 	.short	(.L_7 - .L_6)
.L_6:
        /*0004*/ 	.word	0x00000082


	//----- nvinfo : EIATTR_KPARAM_INFO
	.align		4
.L_7:
        /*0008*/ 	.byte	0x04, 0x17
        /*000a*/ 	.short	(.L_9 - .L_8)
.L_8:
        /*000c*/ 	.word	0x00000000
        /*0010*/ 	.short	0x0002
        /*0012*/ 	.short	0x0010
        /*0014*/ 	.byte	0x00, 0xf5, 0x21, 0x00


	//----- nvinfo : EIATTR_KPARAM_INFO
	.align		4
.L_9:
        /*0018*/ 	.byte	0x04, 0x17
        /*001a*/ 	.short	(.L_11 - .L_10)
.L_10:
        /*001c*/ 	.word	0x00000000
        /*0020*/ 	.short	0x0001
        /*0022*/ 	.short	0x0008
        /*0024*/ 	.byte	0x00, 0xf5, 0x21, 0x00


	//----- nvinfo : EIATTR_KPARAM_INFO
	.align		4
.L_11:
        /*0028*/ 	.byte	0x04, 0x17
        /*002a*/ 	.short	(.L_13 - .L_12)
.L_12:
        /*002c*/ 	.word	0x00000000
        /*0030*/ 	.short	0x0000
        /*0032*/ 	.short	0x0000
        /*0034*/ 	.byte	0x00, 0xf5, 0x21, 0x00


	//----- nvinfo : EIATTR_SPARSE_MMA_MASK
	.align		4
.L_13:
        /*0038*/ 	.byte	0x03, 0x50
        /*003a*/ 	.short	0x0000


	//----- nvinfo : EIATTR_MAXREG_COUNT
	.align		4
        /*003c*/ 	.byte	0x03, 0x1b
        /*003e*/ 	.short	0x00ff


	//----- nvinfo : EIATTR_MERCURY_ISA_VERSION
	.align		4
        /*0040*/ 	.byte	0x03, 0x5f
        /*0042*/ 	.short	0x0101


	//----- nvinfo : EIATTR_VRC_CTA_INIT_COUNT
	.align		4
        /*0044*/ 	.byte	0x02, 0x4a
	.zero		1
	.zero		1


	//----- nvinfo : EIATTR_EXIT_INSTR_OFFSETS
	.align		4
        /*0048*/ 	.byte	0x04, 0x1c
        /*004a*/ 	.short	(.L_15 - .L_14)


	//   ....[0]....
.L_14:
        /*004c*/ 	.word	0x00000170


	//----- nvinfo : EIATTR_CBANK_PARAM_SIZE
	.align		4
.L_15:
        /*0050*/ 	.byte	0x03, 0x19
        /*0052*/ 	.short	0x0018


	//----- nvinfo : EIATTR_PARAM_CBANK
	.align		4
        /*0054*/ 	.byte	0x04, 0x0a
        /*0056*/ 	.short	(.L_17 - .L_16)
	.align		4
.L_16:
        /*0058*/ 	.word	index@(.nv.constant0._Z6MatMulPA3_iS0_S0_)
        /*005c*/ 	.short	0x0380
        /*005e*/ 	.short	0x0018


	//----- nvinfo : EIATTR_SW_WAR
	.align		4
.L_17:
        /*0060*/ 	.byte	0x04, 0x36
        /*0062*/ 	.short	(.L_19 - .L_18)
.L_18:
        /*0064*/ 	.word	0x00000008
.L_19:


//--------------------- .nv.callgraph             --------------------------
	.section	.nv.callgraph,"",@"SHT_CUDA_CALLGRAPH"
	.align	4
	.sectionentsize	8
	.align		4
        /*0000*/ 	.word	0x00000000
	.align		4
        /*0004*/ 	.word	0xffffffff
	.align		4
        /*0008*/ 	.word	0x00000000
	.align		4
        /*000c*/ 	.word	0xfffffffe
	.align		4
        /*0010*/ 	.word	0x00000000
	.align		4
        /*0014*/ 	.word	0xfffffffd
	.align		4
        /*0018*/ 	.word	0x00000000
	.align		4
        /*001c*/ 	.word	0xfffffffc


//--------------------- .text._Z6MatMulPA3_iS0_S0_ --------------------------
	.section	.text._Z6MatMulPA3_iS0_S0_,"ax",@progbits
	.align	128
        .global         _Z6MatMulPA3_iS0_S0_
        .type           _Z6MatMulPA3_iS0_S0_,@function
        .size           _Z6MatMulPA3_iS0_S0_,(.L_x_1 - _Z6MatMulPA3_iS0_S0_)
        .other          _Z6MatMulPA3_iS0_S0_,@"STO_CUDA_ENTRY STV_DEFAULT"
_Z6MatMulPA3_iS0_S0_:
.text._Z6MatMulPA3_iS0_S0_:
[----:B------:R-:W-:Y:S01]  /*0000*/  LDC R1, c[0x0][0x37c] ;  /* 0x0000df00ff017b82 */ /* 0x000fe20000000800 */
[----:B------:R-:W0:Y:S07]  /*0010*/  S2R R11, SR_TID.X ;  /* 0x00000000000b7919 */ /* 0x000e2e0000002100 */
[----:B------:R-:W0:Y:S01]  /*0020*/  LDC.64 R2, c[0x0][0x380] ;  /* 0x0000e000ff027b82 */ /* 0x000e220000000a00 */
[----:B------:R-:W1:Y:S01]  /*0030*/  LDCU.64 UR4, c[0x0][0x358] ;  /* 0x00006b00ff0477ac */ /* 0x000e620008000a00 */
[----:B------:R-:W2:Y:S06]  /*0040*/  S2R R7, SR_TID.Y ;  /* 0x0000000000077919 */ /* 0x000eac0000002200 */
[----:B------:R-:W2:Y:S01]  /*0050*/  LDC.64 R4, c[0x0][0x388] ;  /* 0x0000e200ff047b82 */ /* 0x000ea20000000a00 */
[----:B0-----:R-:W-:-:S04]  /*0060*/  IMAD.WIDE.U32 R2, R11, 0xc, R2 ;  /* 0x0000000c0b027825 */ /* 0x001fc800078e0002 */
[----:B--2---:R-:W-:-:S04]  /*0070*/  IMAD.WIDE.U32 R4, R7, 0xc, R4 ;  /* 0x0000000c07047825 */ /* 0x004fc800078e0004 */
[----:B------:R-:W-:Y:S01]  /*0080*/  IMAD.WIDE.U32 R2, R7, 0x4, R2 ;  /* 0x0000000407027825 */ /* 0x000fe200078e0002 */
[----:B-1----:R-:W2:Y:S01]  /*0090*/  LDG.E R9, desc[UR4][R4.64] ;  /* 0x0000000404097981 */ /* 0x002ea2000c1e1900 */
[----:B------:R-:W0:Y:S03]  /*00a0*/  LDC.64 R6, c[0x0][0x390] ;  /* 0x0000e400ff067b82 */ /* 0x000e260000000a00 */
[----:B------:R-:W2:Y:S01]  /*00b0*/  LDG.E R0, desc[UR4][R2.64] ;  /* 0x0000000402007981 */ /* 0x000ea2000c1e1900 */
[----:B0-----:R-:W-:-:S04]  /*00c0*/  IMAD.WIDE.U32 R6, R11, 0xc, R6 ;  /* 0x0000000c0b067825 */ /* 0x001fc800078e0006 */
[----:B--2---:R-:W-:-:S05]  /*00d0*/  IMAD R9, R0, R9, RZ ;  /* 0x0000000900097224 */ /* 0x004fca00078e02ff */
[----:B------:R-:W-:Y:S04]  /*00e0*/  REDG.E.ADD.STRONG.GPU desc[UR4][R6.64], R9 ;  /* 0x000000090600798e */ /* 0x000fe8000c12e104 */
[----:B------:R-:W2:Y:S04]  /*00f0*/  LDG.E R0, desc[UR4][R2.64] ;  /* 0x0000000402007981 */ /* 0x000ea8000c1e1900 */
[----:B------:R-:W2:Y:S02]  /*0100*/  LDG.E R11, desc[UR4][R4.64+0x4] ;  /* 0x00000404040b7981 */ /* 0x000ea4000c1e1900 */
[----:B--2---:R-:W-:-:S05]  /*0110*/  IMAD R11, R0, R11, RZ ;  /* 0x0000000b000b7224 */ /* 0x004fca00078e02ff */
[----:B------:R-:W-:Y:S04]  /*0120*/  REDG.E.ADD.STRONG.GPU desc[UR4][R6.64+0x4], R11 ;  /* 0x0000040b0600798e */ /* 0x000fe8000c12e104 */
[----:B------:R-:W2:Y:S04]  /*0130*/  LDG.E R0, desc[UR4][R2.64] ;  /* 0x0000000402007981 */ /* 0x000ea8000c1e1900 */
[----:B------:R-:W2:Y:S02]  /*0140*/  LDG.E R13, desc[UR4][R4.64+0x8] ;  /* 0x00000804040d7981 */ /* 0x000ea4000c1e1900 */
[----:B--2---:R-:W-:-:S05]  /*0150*/  IMAD R13, R0, R13, RZ ;  /* 0x0000000d000d7224 */ /* 0x004fca00078e02ff */
[----:B------:R-:W-:Y:S01]  /*0160*/  REDG.E.ADD.STRONG.GPU desc[UR4][R6.64+0x8], R13 ;  /* 0x0000080d0600798e */ /* 0x000fe2000c12e104 */
[----:B------:R-:W-:Y:S05]  /*0170*/  EXIT ;  /* 0x000000000000794d */ /* 0x000fea0003800000 */
.L_x_0:
[----:B------:R-:W-:-:S00]  /*0180*/  BRA `(.L_x_0) ;  /* 0xfffffffc00fc7947 */ /* 0x000fc0000383ffff */
[----:B------:R-:W-:-:S00]  /*0190*/  NOP ;  /* 0x0000000000007918 */ /* 0x000fc00000000000 */
        /* <DEDUP_REMOVED lines=14> */
.L_x_1:


//--------------------- .nv.shared.reserved.0     --------------------------
	.section	.nv.shared.reserved.0,"aw",@nobits
	.weak		__nv_reservedSMEM_offset_0_alias
	.size		__nv_reservedSMEM_offset_0_alias, 0, 64
	.other		__nv_reservedSMEM_offset_0_alias,@"STO_CUDA_RESERVED_SHARED STV_DEFAULT"
__nv_reservedSMEM_offset_0_alias:
	.zero		0
	.zero		64


//--------------------- .nv.constant0._Z6MatMulPA3_iS0_S0_ --------------------------
	.section	.nv.constant0._Z6MatMulPA3_iS0_S0_,"a",@progbits
	.sectionflags	@""
	.align	4
.nv.constant0._Z6MatMulPA3_iS0_S0_:
	.zero		920


//--------------------- SYMBOLS --------------------------

	.type		.nv.reservedSmem.offset0,@object
	.size		.nv.reservedSmem.offset0,0x4
